//
// Generated by NVIDIA NVVM Compiler
//
// Compiler Build ID: CL-36424714
// Cuda compilation tools, release 13.0, V13.0.88
// Based on NVVM 20.0.0
//

.version 9.0
.target sm_100
.address_size 64

	// .globl	_Z12cuda_pow_gpuff
.extern .func  (.param .b32 func_retval0) vprintf
(
	.param .b64 vprintf_param_0,
	.param .b64 vprintf_param_1
)
;
.global .align 1 .b8 $str[19] = {112, 111, 119, 40, 37, 102, 44, 32, 37, 102, 41, 32, 61, 61, 32, 37, 102, 10};

.visible .entry _Z12cuda_pow_gpuff(
	.param .f32 _Z12cuda_pow_gpuff_param_0,
	.param .f32 _Z12cuda_pow_gpuff_param_1
)
{
	.local .align 8 .b8 	__local_depot0[24];
	.reg .b64 	%SP;
	.reg .b64 	%SPL;
	.reg .b32 	%r<3>;
	.reg .b32 	%f<6>;
	.reg .b64 	%rd<5>;
	.reg .b64 	%fd<4>;

	mov.u64 	%SPL, __local_depot0;
	cvta.local.u64 	%SP, %SPL;
	ld.param.f32 	%f1, [_Z12cuda_pow_gpuff_param_0];
	ld.param.f32 	%f2, [_Z12cuda_pow_gpuff_param_1];
	add.u64 	%rd1, %SP, 0;
	add.u64 	%rd2, %SPL, 0;
	lg2.approx.f32 	%f3, %f1;
	mul.f32 	%f4, %f2, %f3;
	ex2.approx.f32 	%f5, %f4;
	cvt.f64.f32 	%fd1, %f1;
	cvt.f64.f32 	%fd2, %f2;
	cvt.f64.f32 	%fd3, %f5;
	st.local.f64 	[%rd2], %fd1;
	st.local.f64 	[%rd2+8], %fd2;
	st.local.f64 	[%rd2+16], %fd3;
	mov.u64 	%rd3, $str;
	cvta.global.u64 	%rd4, %rd3;
	{ // callseq 0, 0
	.param .b64 param0;
	st.param.b64 	[param0], %rd4;
	.param .b64 param1;
	st.param.b64 	[param1], %rd1;
	.param .b32 retval0;
	call.uni (retval0), 
	vprintf, 
	(
	param0, 
	param1
	);
	ld.param.b32 	%r1, [retval0];
	} // callseq 0
	ret;

}


// ===== COMPILED SASS (sm_100) =====

	.target	sm_100

	.elftype	@"ET_EXEC"


//--------------------- .note.nv.tkinfo           --------------------------
	.section	.note.nv.tkinfo,"",@"SHT_NOTE"
	.sectionflags	@"SHF_NOTE_NV_TKINFO"
	.tkinfo
        /*0018*/ 	.word	0x00000002
        /*0030*/ 	.string	""
        /*0030*/ 	.string	"ptxas"
        /*0030*/ 	.string	"Cuda compilation tools, release 13.0, V13.0.88"
        /*0030*/ 	.string	"Build cuda_13.0.r13.0/compiler.36424714_0"
        /*0030*/ 	.string	"-arch sm_100 -m 64 "



//--------------------- .note.nv.cuinfo           --------------------------
	.section	.note.nv.cuinfo,"",@"SHT_NOTE"
	.sectionflags	@"SHF_NOTE_NV_CUINFO"
        /*0018*/ 	.short	0x0002
        /*001a*/ 	.short	0x0064
        /*001c*/ 	.short	0x0082
	.zero		2


//--------------------- .nv.info                  --------------------------
	.section	.nv.info,"",@"SHT_CUDA_INFO"
	.align	4


	//----- nvinfo : EIATTR_REGCOUNT
	.align		4
        /*0000*/ 	.byte	0x04, 0x2f
        /*0002*/ 	.short	(.L_2 - .L_1)
	.align		4
.L_1:
        /*0004*/ 	.word	index@(_Z12cuda_pow_gpuff)
        /*0008*/ 	.word	0x00000018


	//----- nvinfo : EIATTR_FRAME_SIZE
	.align		4
.L_2:
        /*000c*/ 	.byte	0x04, 0x11
        /*000e*/ 	.short	(.L_4 - .L_3)
	.align		4
.L_3:
        /*0010*/ 	.word	index@(_Z12cuda_pow_gpuff)
        /*0014*/ 	.word	0x00000018


	//----- nvinfo : EIATTR_MIN_STACK_SIZE
	.align		4
.L_4:
        /*0018*/ 	.byte	0x04, 0x12
        /*001a*/ 	.short	(.L_6 - .L_5)
	.align		4
.L_5:
        /*001c*/ 	.word	index@(_Z12cuda_pow_gpuff)
        /*0020*/ 	.word	0x00000018
.L_6:


//--------------------- .nv.compat                --------------------------
	.section	.nv.compat,"",@"SHT_CUDA_COMPAT_INFO"
	.align	4
        /*0000*/ 	.byte	0x02, 0x09, 0x00, 0x00, 0x02, 0x02, 0x01, 0x00, 0x02, 0x05, 0x05, 0x00, 0x03, 0x07, 0x01, 0x01
        /*0010*/ 	.byte	0x02, 0x03, 0x00, 0x00, 0x02, 0x06, 0x01, 0x00, 0x04, 0x0b, 0x08, 0x00, 0x01, 0x00, 0x00, 0x00
        /*0020*/ 	.byte	0x00, 0x00, 0x00, 0x00


//--------------------- .nv.info._Z12cuda_pow_gpuff --------------------------
	.section	.nv.info._Z12cuda_pow_gpuff,"",@"SHT_CUDA_INFO"
	.sectionflags	@""
	.align	4


	//----- nvinfo : EIATTR_CUDA_API_VERSION
	.align		4
        /*0000*/ 	.byte	0x04, 0x37
        /*0002*/ 	.short	(.L_8 - .L_7)
.L_7:
        /*0004*/ 	.word	0x00000082


	//----- nvinfo : EIATTR_KPARAM_INFO
	.align		4
.L_8:
        /*0008*/ 	.byte	0x04, 0x17
        /*000a*/ 	.short	(.L_10 - .L_9)
.L_9:
        /*000c*/ 	.word	0x00000000
        /*0010*/ 	.short	0x0001
        /*0012*/ 	.short	0x0004
        /*0014*/ 	.byte	0x00, 0xf0, 0x11, 0x00


	//----- nvinfo : EIATTR_KPARAM_INFO
	.align		4
.L_10:
        /*0018*/ 	.byte	0x04, 0x17
        /*001a*/ 	.short	(.L_12 - .L_11)
.L_11:
        /*001c*/ 	.word	0x00000000
        /*0020*/ 	.short	0x0000
        /*0022*/ 	.short	0x0000
        /*0024*/ 	.byte	0x00, 0xf0, 0x11, 0x00


	//----- nvinfo : EIATTR_SPARSE_MMA_MASK
	.align		4
.L_12:
        /*0028*/ 	.byte	0x03, 0x50
        /*002a*/ 	.short	0x0000


	//----- nvinfo : EIATTR_MAXREG_COUNT
	.align		4
        /*002c*/ 	.byte	0x03, 0x1b
        /*002e*/ 	.short	0x00ff


	//----- nvinfo : EIATTR_EXTERNS
	.align		4
        /*0030*/ 	.byte	0x04, 0x0f
        /*0032*/ 	.short	(.L_14 - .L_13)


	//   ....[0]....
	.align		4
.L_13:
        /*0034*/ 	.word	index@(vprintf)


	//----- nvinfo : EIATTR_MERCURY_ISA_VERSION
	.align		4
.L_14:
        /*0038*/ 	.byte	0x03, 0x5f
        /*003a*/ 	.short	0x0101


	//----- nvinfo : EIATTR_VRC_CTA_INIT_COUNT
	.align		4
        /*003c*/ 	.byte	0x02, 0x4a
	.zero		1
	.zero		1


	//----- nvinfo : EIATTR_SYSCALL_OFFSETS
	.align		4
        /*0040*/ 	.byte	0x04, 0x46
        /*0042*/ 	.short	(.L_16 - .L_15)


	//   ....[0]....
.L_15:
        /*0044*/ 	.word	0x000001d0


	//----- nvinfo : EIATTR_EXIT_INSTR_OFFSETS
	.align		4
.L_16:
        /*0048*/ 	.byte	0x04, 0x1c
        /*004a*/ 	.short	(.L_18 - .L_17)


	//   ....[0]....
.L_17:
        /*004c*/ 	.word	0x000001e0


	//----- nvinfo : EIATTR_CBANK_PARAM_SIZE
	.align		4
.L_18:
        /*0050*/ 	.byte	0x03, 0x19
        /*0052*/ 	.short	0x0008


	//----- nvinfo : EIATTR_PARAM_CBANK
	.align		4
        /*0054*/ 	.byte	0x04, 0x0a
        /*0056*/ 	.short	(.L_20 - .L_19)
	.align		4
.L_19:
        /*0058*/ 	.word	index@(.nv.constant0._Z12cuda_pow_gpuff)
        /*005c*/ 	.short	0x0380
        /*005e*/ 	.short	0x0008


	//----- nvinfo : EIATTR_SW_WAR
	.align		4
.L_20:
        /*0060*/ 	.byte	0x04, 0x36
        /*0062*/ 	.short	(.L_22 - .L_21)
.L_21:
        /*0064*/ 	.word	0x00000008
.L_22:


//--------------------- .nv.callgraph             --------------------------
	.section	.nv.callgraph,"",@"SHT_CUDA_CALLGRAPH"
	.align	4
	.sectionentsize	8
	.align		4
        /*0000*/ 	.word	0x00000000
	.align		4
        /*0004*/ 	.word	0xffffffff
	.align		4
        /*0008*/ 	.word	index@(_Z12cuda_pow_gpuff)
	.align		4
        /*000c*/ 	.word	index@(vprintf)
	.align		4
        /*0010*/ 	.word	0x00000000
	.align		4
        /*0014*/ 	.word	0xfffffffe
	.align		4
        /*0018*/ 	.word	0x00000000
	.align		4
        /*001c*/ 	.word	0xfffffffd
	.align		4
        /*0020*/ 	.word	0x00000000
	.align		4
        /*0024*/ 	.word	0xfffffffc


//--------------------- .nv.constant4             --------------------------
	.section	.nv.constant4,"a",@progbits
	.align	8
	.align		8
.nv.constant4:
        /*0000*/ 	.dword	vprintf
	.align		8
        /*0008*/ 	.dword	$str


//--------------------- .text._Z12cuda_pow_gpuff  --------------------------
	.section	.text._Z12cuda_pow_gpuff,"ax",@progbits
	.align	128
        .global         _Z12cuda_pow_gpuff
        .type           _Z12cuda_pow_gpuff,@function
        .size           _Z12cuda_pow_gpuff,(.L_x_2 - _Z12cuda_pow_gpuff)
        .other          _Z12cuda_pow_gpuff,@"STO_CUDA_ENTRY STV_DEFAULT"
_Z12cuda_pow_gpuff:
.text._Z12cuda_pow_gpuff:
[----:B------:R-:W0:Y:S08]  /*0000*/  LDC R1, c[0x0][0x37c] ;  /* 0x0000df00ff017b82 */ /* 0x000e300000000800 */
[----:B------:R-:W1:Y:S01]  /*0010*/  LDC.64 R6, c[0x0][0x380] ;  /* 0x0000e000ff067b82 */ /* 0x000e620000000a00 */
[----:B------:R-:W-:Y:S01]  /*0020*/  MOV R12, 0x0 ;  /* 0x00000000000c7802 */ /* 0x000fe20000000f00 */
[----:B0-----:R-:W-:Y:S01]  /*0030*/  VIADD R1, R1, 0xffffffe8 ;  /* 0xffffffe801017836 */ /* 0x001fe20000000000 */
[----:B------:R-:W0:Y:S01]  /*0040*/  LDCU UR4, c[0x0][0x2f8] ;  /* 0x00005f00ff0477ac */ /* 0x000e220008000800 */
[----:B------:R-:W2:Y:S04]  /*0050*/  LDCU.64 UR6, c[0x4][0x8] ;  /* 0x01000100ff0677ac */ /* 0x000ea80008000a00 */
[----:B------:R-:W3:Y:S01]  /*0060*/  LDC.64 R12, c[0x4][R12] ;  /* 0x010000000c0c7b82 */ /* 0x000ee20000000a00 */
[----:B------:R-:W4:Y:S01]  /*0070*/  LDCU UR5, c[0x0][0x2fc] ;  /* 0x00005f80ff0577ac */ /* 0x000f220008000800 */
[C---:B-1----:R-:W-:Y:S01]  /*0080*/  FMUL R3, R6.reuse, 16777216 ;  /* 0x4b80000006037820 */ /* 0x042fe20000400000 */
[----:B------:R-:W-:Y:S01]  /*0090*/  FSETP.GEU.AND P0, PT, |R6|, 1.175494350822287508e-38, PT ;  /* 0x008000000600780b */ /* 0x000fe20003f0e200 */
[----:B------:R-:W1:Y:S03]  /*00a0*/  F2F.F64.F32 R8, R7 ;  /* 0x0000000700087310 */ /* 0x000e660000201800 */
[----:B------:R-:W-:-:S05]  /*00b0*/  FSEL R4, R3, R6, !P0 ;  /* 0x0000000603047208 */ /* 0x000fca0004000000 */
[----:B------:R2:W5:Y:S01]  /*00c0*/  MUFU.LG2 R0, R4 ;  /* 0x0000000400007308 */ /* 0x0005620000000c00 */
[----:B-1----:R1:W-:Y:S07]  /*00d0*/  STL.64 [R1+0x8], R8 ;  /* 0x0000080801007387 */ /* 0x0023ee0000100a00 */
[----:B------:R-:W0:Y:S01]  /*00e0*/  F2F.F64.F32 R2, R6 ;  /* 0x0000000600027310 */ /* 0x000e220000201800 */
[----:B--2---:R-:W-:Y:S02]  /*00f0*/  IMAD.U32 R4, RZ, RZ, UR6 ;  /* 0x00000006ff047e24 */ /* 0x004fe4000f8e00ff */
[----:B-----5:R-:W-:-:S04]  /*0100*/  @!P0 FADD R0, R0, -24 ;  /* 0xc1c0000000008421 */ /* 0x020fc80000000000 */
[----:B------:R-:W-:Y:S01]  /*0110*/  FMUL R5, R0, R7 ;  /* 0x0000000700057220 */ /* 0x000fe20000400000 */
[----:B0-----:R1:W-:Y:S04]  /*0120*/  STL.64 [R1], R2 ;  /* 0x0000000201007387 */ /* 0x0013e80000100a00 */
[----:B------:R-:W-:-:S13]  /*0130*/  FSETP.GEU.AND P0, PT, R5, -126, PT ;  /* 0xc2fc00000500780b */ /* 0x000fda0003f0e000 */
[----:B------:R-:W-:-:S04]  /*0140*/  @!P0 FMUL R5, R5, 0.5 ;  /* 0x3f00000005058820 */ /* 0x000fc80000400000 */
[----:B------:R0:W2:Y:S02]  /*0150*/  MUFU.EX2 R0, R5 ;  /* 0x0000000500007308 */ /* 0x0000a40000000800 */
[----:B0-----:R-:W-:Y:S01]  /*0160*/  MOV R5, UR7 ;  /* 0x0000000700057c02 */ /* 0x001fe20008000f00 */
[----:B--2---:R-:W-:Y:S01]  /*0170*/  @!P0 FMUL R0, R0, R0 ;  /* 0x0000000000008220 */ /* 0x004fe20000400000 */
[----:B------:R-:W-:-:S04]  /*0180*/  IADD3 R6, P0, PT, R1, UR4, RZ ;  /* 0x0000000401067c10 */ /* 0x000fc8000ff1e0ff */
[----:B------:R-:W0:Y:S01]  /*0190*/  F2F.F64.F32 R10, R0 ;  /* 0x00000000000a7310 */ /* 0x000e220000201800 */
[----:B----4-:R-:W-:Y:S01]  /*01a0*/  IADD3.X R7, PT, PT, RZ, UR5, RZ, P0, !PT ;  /* 0x00000005ff077c10 */ /* 0x010fe200087fe4ff */
[----:B0--3--:R1:W-:Y:S07]  /*01b0*/  STL.64 [R1+0x10], R10 ;  /* 0x0000100a01007387 */ /* 0x0093ee0000100a00 */
[----:B------:R-:W-:-:S07]  /*01c0*/  LEPC R20, `(.L_x_0) ;  /* 0x000000001014794e */ /* 0x000fce0000000000 */
[----:B-1----:R-:W-:Y:S05]  /*01d0*/  CALL.ABS.NOINC R12 ;  /* 0x000000000c007343 */ /* 0x002fea0003c00000 */
.L_x_0:
[----:B------:R-:W-:Y:S05]  /*01e0*/  EXIT ;  /* 0x000000000000794d */ /* 0x000fea0003800000 */
.L_x_1:
[----:B------:R-:W-:-:S00]  /*01f0*/  BRA `(.L_x_1) ;  /* 0xfffffffc00fc7947 */ /* 0x000fc0000383ffff */
[----:B------:R-:W-:-:S00]  /*0200*/  NOP ;  /* 0x0000000000007918 */ /* 0x000fc00000000000 */
[----:B------:R-:W-:-:S00]  /*0210*/  NOP ;  /* 0x0000000000007918 */ /* 0x000fc00000000000 */
[----:B------:R-:W-:-:S00]  /*0220*/  NOP ;  /* 0x0000000000007918 */ /* 0x000fc00000000000 */
[----:B------:R-:W-:-:S00]  /*0230*/  NOP ;  /* 0x0000000000007918 */ /* 0x000fc00000000000 */
[----:B------:R-:W-:-:S00]  /*0240*/  NOP ;  /* 0x0000000000007918 */ /* 0x000fc00000000000 */
[----:B------:R-:W-:-:S00]  /*0250*/  NOP ;  /* 0x0000000000007918 */ /* 0x000fc00000000000 */
[----:B------:R-:W-:-:S00]  /*0260*/  NOP ;  /* 0x0000000000007918 */ /* 0x000fc00000000000 */
[----:B------:R-:W-:-:S00]  /*0270*/  NOP ;  /* 0x0000000000007918 */ /* 0x000fc00000000000 */
.L_x_2:


//--------------------- .nv.global.init           --------------------------
	.section	.nv.global.init,"aw",@progbits
.nv.global.init:
	.type		$str,@object
	.size		$str,(.L_0 - $str)
$str:
        /*0000*/ 	.byte	0x70, 0x6f, 0x77, 0x28, 0x25, 0x66, 0x2c, 0x20, 0x25, 0x66, 0x29, 0x20, 0x3d, 0x3d, 0x20, 0x25
        /*0010*/ 	.byte	0x66, 0x0a, 0x00
.L_0:


//--------------------- .nv.shared.reserved.0     --------------------------
	.section	.nv.shared.reserved.0,"aw",@nobits
	.weak		__nv_reservedSMEM_offset_0_alias
	.size		__nv_reservedSMEM_offset_0_alias, 0, 64
	.other		__nv_reservedSMEM_offset_0_alias,@"STO_CUDA_RESERVED_SHARED STV_DEFAULT"
__nv_reservedSMEM_offset_0_alias:
	.zero		0
	.zero		64


//--------------------- .nv.constant0._Z12cuda_pow_gpuff --------------------------
	.section	.nv.constant0._Z12cuda_pow_gpuff,"a",@progbits
	.sectionflags	@""
	.align	4
.nv.constant0._Z12cuda_pow_gpuff:
	.zero		904


//--------------------- SYMBOLS --------------------------

	.type		.nv.reservedSmem.offset0,@object
	.size		.nv.reservedSmem.offset0,0x4
	.type		vprintf,@function
